//
// Generated by NVIDIA NVVM Compiler
//
// Compiler Build ID: CL-36424714
// Cuda compilation tools, release 13.0, V13.0.88
// Based on NVVM 20.0.0
//

.version 9.0
.target sm_100
.address_size 64

	// .globl	_Z15rgb2gray_kernelPhS_S_S_jj

.visible .entry _Z15rgb2gray_kernelPhS_S_S_jj(
	.param .u64 .ptr .align 1 _Z15rgb2gray_kernelPhS_S_S_jj_param_0,
	.param .u64 .ptr .align 1 _Z15rgb2gray_kernelPhS_S_S_jj_param_1,
	.param .u64 .ptr .align 1 _Z15rgb2gray_kernelPhS_S_S_jj_param_2,
	.param .u64 .ptr .align 1 _Z15rgb2gray_kernelPhS_S_S_jj_param_3,
	.param .u32 _Z15rgb2gray_kernelPhS_S_S_jj_param_4,
	.param .u32 _Z15rgb2gray_kernelPhS_S_S_jj_param_5
)
{
	.reg .pred 	%p<4>;
	.reg .b16 	%rs<2>;
	.reg .b32 	%r<12>;
	.reg .b64 	%rd<5>;

	ld.param.u64 	%rd1, [_Z15rgb2gray_kernelPhS_S_S_jj_param_3];
	ld.param.u32 	%r3, [_Z15rgb2gray_kernelPhS_S_S_jj_param_4];
	ld.param.u32 	%r4, [_Z15rgb2gray_kernelPhS_S_S_jj_param_5];
	mov.u32 	%r5, %ntid.x;
	mov.u32 	%r6, %ctaid.x;
	mov.u32 	%r7, %tid.x;
	mad.lo.s32 	%r1, %r5, %r6, %r7;
	mov.u32 	%r8, %ntid.y;
	mov.u32 	%r9, %ctaid.y;
	mov.u32 	%r10, %tid.y;
	mad.lo.s32 	%r2, %r8, %r9, %r10;
	setp.ge.u32 	%p1, %r2, %r4;
	setp.ge.u32 	%p2, %r1, %r3;
	or.pred  	%p3, %p2, %p1;
	@%p3 bra 	$L__BB0_2;
	cvta.to.global.u64 	%rd2, %rd1;
	mad.lo.s32 	%r11, %r3, %r2, %r1;
	cvt.u64.u32 	%rd3, %r11;
	add.s64 	%rd4, %rd2, %rd3;
	mov.b16 	%rs1, 0;
	st.global.u8 	[%rd4], %rs1;
$L__BB0_2:
	ret;

}


// ===== COMPILED SASS (sm_100) =====

	.target	sm_100

	.elftype	@"ET_EXEC"


//--------------------- .note.nv.tkinfo           --------------------------
	.section	.note.nv.tkinfo,"",@"SHT_NOTE"
	.sectionflags	@"SHF_NOTE_NV_TKINFO"
	.tkinfo
        /*0018*/ 	.word	0x00000002
        /*0030*/ 	.string	""
        /*0030*/ 	.string	"ptxas"
        /*0030*/ 	.string	"Cuda compilation tools, release 13.0, V13.0.88"
        /*0030*/ 	.string	"Build cuda_13.0.r13.0/compiler.36424714_0"
        /*0030*/ 	.string	"-arch sm_100 -m 64 "



//--------------------- .note.nv.cuinfo           --------------------------
	.section	.note.nv.cuinfo,"",@"SHT_NOTE"
	.sectionflags	@"SHF_NOTE_NV_CUINFO"
        /*0018*/ 	.short	0x0002
        /*001a*/ 	.short	0x0064
        /*001c*/ 	.short	0x0082
	.zero		2


//--------------------- .nv.info                  --------------------------
	.section	.nv.info,"",@"SHT_CUDA_INFO"
	.align	4


	//----- nvinfo : EIATTR_REGCOUNT
	.align		4
        /*0000*/ 	.byte	0x04, 0x2f
        /*0002*/ 	.short	(.L_1 - .L_0)
	.align		4
.L_0:
        /*0004*/ 	.word	index@(_Z15rgb2gray_kernelPhS_S_S_jj)
        /*0008*/ 	.word	0x00000008


	//----- nvinfo : EIATTR_FRAME_SIZE
	.align		4
.L_1:
        /*000c*/ 	.byte	0x04, 0x11
        /*000e*/ 	.short	(.L_3 - .L_2)
	.align		4
.L_2:
        /*0010*/ 	.word	index@(_Z15rgb2gray_kernelPhS_S_S_jj)
        /*0014*/ 	.word	0x00000000


	//----- nvinfo : EIATTR_MIN_STACK_SIZE
	.align		4
.L_3:
        /*0018*/ 	.byte	0x04, 0x12
        /*001a*/ 	.short	(.L_5 - .L_4)
	.align		4
.L_4:
        /*001c*/ 	.word	index@(_Z15rgb2gray_kernelPhS_S_S_jj)
        /*0020*/ 	.word	0x00000000
.L_5:


//--------------------- .nv.compat                --------------------------
	.section	.nv.compat,"",@"SHT_CUDA_COMPAT_INFO"
	.align	4
        /*0000*/ 	.byte	0x02, 0x09, 0x00, 0x00, 0x02, 0x02, 0x01, 0x00, 0x02, 0x05, 0x05, 0x00, 0x03, 0x07, 0x01, 0x01
        /*0010*/ 	.byte	0x02, 0x03, 0x00, 0x00, 0x02, 0x06, 0x01, 0x00, 0x04, 0x0b, 0x08, 0x00, 0x09, 0x00, 0x00, 0x00
        /*0020*/ 	.byte	0x00, 0x00, 0x00, 0x00


//--------------------- .nv.info._Z15rgb2gray_kernelPhS_S_S_jj --------------------------
	.section	.nv.info._Z15rgb2gray_kernelPhS_S_S_jj,"",@"SHT_CUDA_INFO"
	.sectionflags	@""
	.align	4


	//----- nvinfo : EIATTR_CUDA_API_VERSION
	.align		4
        /*0000*/ 	.byte	0x04, 0x37
        /*0002*/ 	.short	(.L_7 - .L_6)
.L_6:
        /*0004*/ 	.word	0x00000082


	//----- nvinfo : EIATTR_KPARAM_INFO
	.align		4
.L_7:
        /*0008*/ 	.byte	0x04, 0x17
        /*000a*/ 	.short	(.L_9 - .L_8)
.L_8:
        /*000c*/ 	.word	0x00000000
        /*0010*/ 	.short	0x0005
        /*0012*/ 	.short	0x0024
        /*0014*/ 	.byte	0x00, 0xf0, 0x11, 0x00


	//----- nvinfo : EIATTR_KPARAM_INFO
	.align		4
.L_9:
        /*0018*/ 	.byte	0x04, 0x17
        /*001a*/ 	.short	(.L_11 - .L_10)
.L_10:
        /*001c*/ 	.word	0x00000000
        /*0020*/ 	.short	0x0004
        /*0022*/ 	.short	0x0020
        /*0024*/ 	.byte	0x00, 0xf0, 0x11, 0x00


	//----- nvinfo : EIATTR_KPARAM_INFO
	.align		4
.L_11:
        /*0028*/ 	.byte	0x04, 0x17
        /*002a*/ 	.short	(.L_13 - .L_12)
.L_12:
        /*002c*/ 	.word	0x00000000
        /*0030*/ 	.short	0x0003
        /*0032*/ 	.short	0x0018
        /*0034*/ 	.byte	0x00, 0xf5, 0x21, 0x00


	//----- nvinfo : EIATTR_KPARAM_INFO
	.align		4
.L_13:
        /*0038*/ 	.byte	0x04, 0x17
        /*003a*/ 	.short	(.L_15 - .L_14)
.L_14:
        /*003c*/ 	.word	0x00000000
        /*0040*/ 	.short	0x0002
        /*0042*/ 	.short	0x0010
        /*0044*/ 	.byte	0x00, 0xf5, 0x21, 0x00


	//----- nvinfo : EIATTR_KPARAM_INFO
	.align		4
.L_15:
        /*0048*/ 	.byte	0x04, 0x17
        /*004a*/ 	.short	(.L_17 - .L_16)
.L_16:
        /*004c*/ 	.word	0x00000000
        /*0050*/ 	.short	0x0001
        /*0052*/ 	.short	0x0008
        /*0054*/ 	.byte	0x00, 0xf5, 0x21, 0x00


	//----- nvinfo : EIATTR_KPARAM_INFO
	.align		4
.L_17:
        /*0058*/ 	.byte	0x04, 0x17
        /*005a*/ 	.short	(.L_19 - .L_18)
.L_18:
        /*005c*/ 	.word	0x00000000
        /*0060*/ 	.short	0x0000
        /*0062*/ 	.short	0x0000
        /*0064*/ 	.byte	0x00, 0xf5, 0x21, 0x00


	//----- nvinfo : EIATTR_SPARSE_MMA_MASK
	.align		4
.L_19:
        /*0068*/ 	.byte	0x03, 0x50
        /*006a*/ 	.short	0x0000


	//----- nvinfo : EIATTR_MAXREG_COUNT
	.align		4
        /*006c*/ 	.byte	0x03, 0x1b
        /*006e*/ 	.short	0x00ff


	//----- nvinfo : EIATTR_MERCURY_ISA_VERSION
	.align		4
        /*0070*/ 	.byte	0x03, 0x5f
        /*0072*/ 	.short	0x0101


	//----- nvinfo : EIATTR_VRC_CTA_INIT_COUNT
	.align		4
        /*0074*/ 	.byte	0x02, 0x4a
	.zero		1
	.zero		1


	//----- nvinfo : EIATTR_EXIT_INSTR_OFFSETS
	.align		4
        /*0078*/ 	.byte	0x04, 0x1c
        /*007a*/ 	.short	(.L_21 - .L_20)


	//   ....[0]....
.L_20:
        /*007c*/ 	.word	0x000000c0


	//   ....[1]....
        /*0080*/ 	.word	0x00000130


	//----- nvinfo : EIATTR_CBANK_PARAM_SIZE
	.align		4
.L_21:
        /*0084*/ 	.byte	0x03, 0x19
        /*0086*/ 	.short	0x0028


	//----- nvinfo : EIATTR_PARAM_CBANK
	.align		4
        /*0088*/ 	.byte	0x04, 0x0a
        /*008a*/ 	.short	(.L_23 - .L_22)
	.align		4
.L_22:
        /*008c*/ 	.word	index@(.nv.constant0._Z15rgb2gray_kernelPhS_S_S_jj)
        /*0090*/ 	.short	0x0380
        /*0092*/ 	.short	0x0028


	//----- nvinfo : EIATTR_SW_WAR
	.align		4
.L_23:
        /*0094*/ 	.byte	0x04, 0x36
        /*0096*/ 	.short	(.L_25 - .L_24)
.L_24:
        /*0098*/ 	.word	0x00000008
.L_25:


//--------------------- .nv.callgraph             --------------------------
	.section	.nv.callgraph,"",@"SHT_CUDA_CALLGRAPH"
	.align	4
	.sectionentsize	8
	.align		4
        /*0000*/ 	.word	0x00000000
	.align		4
        /*0004*/ 	.word	0xffffffff
	.align		4
        /*0008*/ 	.word	0x00000000
	.align		4
        /*000c*/ 	.word	0xfffffffe
	.align		4
        /*0010*/ 	.word	0x00000000
	.align		4
        /*0014*/ 	.word	0xfffffffd
	.align		4
        /*0018*/ 	.word	0x00000000
	.align		4
        /*001c*/ 	.word	0xfffffffc


//--------------------- .text._Z15rgb2gray_kernelPhS_S_S_jj --------------------------
	.section	.text._Z15rgb2gray_kernelPhS_S_S_jj,"ax",@progbits
	.align	128
        .global         _Z15rgb2gray_kernelPhS_S_S_jj
        .type           _Z15rgb2gray_kernelPhS_S_S_jj,@function
        .size           _Z15rgb2gray_kernelPhS_S_S_jj,(.L_x_1 - _Z15rgb2gray_kernelPhS_S_S_jj)
        .other          _Z15rgb2gray_kernelPhS_S_S_jj,@"STO_CUDA_ENTRY STV_DEFAULT"
_Z15rgb2gray_kernelPhS_S_S_jj:
.text._Z15rgb2gray_kernelPhS_S_S_jj:
[----:B------:R-:W-:Y:S01]  /*0000*/  LDC R1, c[0x0][0x37c] ;  /* 0x0000df00ff017b82 */ /* 0x000fe20000000800 */
[----:B------:R-:W0:Y:S01]  /*0010*/  S2R R3, SR_CTAID.Y ;  /* 0x0000000000037919 */ /* 0x000e220000002600 */
[----:B------:R-:W1:Y:S01]  /*0020*/  LDCU UR4, c[0x0][0x360] ;  /* 0x00006c00ff0477ac */ /* 0x000e620008000800 */
[----:B------:R-:W0:Y:S01]  /*0030*/  S2R R2, SR_TID.Y ;  /* 0x0000000000027919 */ /* 0x000e220000002200 */
[----:B------:R-:W0:Y:S01]  /*0040*/  LDCU UR5, c[0x0][0x364] ;  /* 0x00006c80ff0577ac */ /* 0x000e220008000800 */
[----:B------:R-:W1:Y:S01]  /*0050*/  S2R R0, SR_CTAID.X ;  /* 0x0000000000007919 */ /* 0x000e620000002500 */
[----:B------:R-:W2:Y:S01]  /*0060*/  LDCU.64 UR6, c[0x0][0x3a0] ;  /* 0x00007400ff0677ac */ /* 0x000ea20008000a00 */
[----:B------:R-:W1:Y:S01]  /*0070*/  S2R R5, SR_TID.X ;  /* 0x0000000000057919 */ /* 0x000e620000002100 */
[----:B0-----:R-:W-:-:S05]  /*0080*/  IMAD R3, R3, UR5, R2 ;  /* 0x0000000503037c24 */ /* 0x001fca000f8e0202 */
[----:B--2---:R-:W-:Y:S01]  /*0090*/  ISETP.GE.U32.AND P0, PT, R3, UR7, PT ;  /* 0x0000000703007c0c */ /* 0x004fe2000bf06070 */
[----:B-1----:R-:W-:-:S05]  /*00a0*/  IMAD R0, R0, UR4, R5 ;  /* 0x0000000400007c24 */ /* 0x002fca000f8e0205 */
[----:B------:R-:W-:-:S13]  /*00b0*/  ISETP.GE.U32.OR P0, PT, R0, UR6, P0 ;  /* 0x0000000600007c0c */ /* 0x000fda0008706470 */
[----:B------:R-:W-:Y:S05]  /*00c0*/  @P0 EXIT ;  /* 0x000000000000094d */ /* 0x000fea0003800000 */
[----:B------:R-:W0:Y:S01]  /*00d0*/  LDCU.64 UR8, c[0x0][0x398] ;  /* 0x00007300ff0877ac */ /* 0x000e220008000a00 */
[----:B------:R-:W-:Y:S01]  /*00e0*/  IMAD R3, R3, UR6, R0 ;  /* 0x0000000603037c24 */ /* 0x000fe2000f8e0200 */
[----:B------:R-:W1:Y:S04]  /*00f0*/  LDCU.64 UR4, c[0x0][0x358] ;  /* 0x00006b00ff0477ac */ /* 0x000e680008000a00 */
[----:B0-----:R-:W-:-:S04]  /*0100*/  IADD3 R2, P0, PT, R3, UR8, RZ ;  /* 0x0000000803027c10 */ /* 0x001fc8000ff1e0ff */
[----:B------:R-:W-:-:S05]  /*0110*/  IADD3.X R3, PT, PT, RZ, UR9, RZ, P0, !PT ;  /* 0x00000009ff037c10 */ /* 0x000fca00087fe4ff */
[----:B-1----:R-:W-:Y:S01]  /*0120*/  STG.E.U8 desc[UR4][R2.64], RZ ;  /* 0x000000ff02007986 */ /* 0x002fe2000c101104 */
[----:B------:R-:W-:Y:S05]  /*0130*/  EXIT ;  /* 0x000000000000794d */ /* 0x000fea0003800000 */
.L_x_0:
[----:B------:R-:W-:-:S00]  /*0140*/  BRA `(.L_x_0) ;  /* 0xfffffffc00fc7947 */ /* 0x000fc0000383ffff */
[----:B------:R-:W-:-:S00]  /*0150*/  NOP ;  /* 0x0000000000007918 */ /* 0x000fc00000000000 */
        /* <DEDUP_REMOVED lines=10> */
.L_x_1:


//--------------------- .nv.shared.reserved.0     --------------------------
	.section	.nv.shared.reserved.0,"aw",@nobits
	.weak		__nv_reservedSMEM_offset_0_alias
	.size		__nv_reservedSMEM_offset_0_alias, 0, 64
	.other		__nv_reservedSMEM_offset_0_alias,@"STO_CUDA_RESERVED_SHARED STV_DEFAULT"
__nv_reservedSMEM_offset_0_alias:
	.zero		0
	.zero		64


//--------------------- .nv.constant0._Z15rgb2gray_kernelPhS_S_S_jj --------------------------
	.section	.nv.constant0._Z15rgb2gray_kernelPhS_S_S_jj,"a",@progbits
	.sectionflags	@""
	.align	4
.nv.constant0._Z15rgb2gray_kernelPhS_S_S_jj:
	.zero		936


//--------------------- SYMBOLS --------------------------

	.type		.nv.reservedSmem.offset0,@object
	.size		.nv.reservedSmem.offset0,0x4
